	.headerflags	@"EF_CUDA_TEXMODE_UNIFIED EF_CUDA_64BIT_ADDRESS EF_CUDA_ACCELERATORS EF_CUDA_SM90 EF_CUDA_VIRTUAL_SM(EF_CUDA_SM90)"
	.elftype	@"ET_EXEC"


//--------------------- .nv.info                  --------------------------
	.section	.nv.info,"",@"SHT_CUDA_INFO"
	.align	4


	//----- nvinfo : EIATTR_REGCOUNT
	.align		4
        /*0000*/ 	.byte	0x04, 0x2f
        /*0002*/ 	.short	(.L_1 - .L_0)
	.align		4
.L_0:
        /*0004*/ 	.word	index@(triton_poi_fused_mul_sigmoid_46)
        /*0008*/ 	.word	0x0000000c


	//----- nvinfo : EIATTR_MIN_STACK_SIZE
	.align		4
.L_1:
        /*000c*/ 	.byte	0x04, 0x12
        /*000e*/ 	.short	(.L_3 - .L_2)
	.align		4
.L_2:
        /*0010*/ 	.word	index@(triton_poi_fused_mul_sigmoid_46)
        /*0014*/ 	.word	0x00000000


	//----- nvinfo : EIATTR_FRAME_SIZE
	.align		4
.L_3:
        /*0018*/ 	.byte	0x04, 0x11
        /*001a*/ 	.short	(.L_5 - .L_4)
	.align		4
.L_4:
        /*001c*/ 	.word	index@(triton_poi_fused_mul_sigmoid_46)
        /*0020*/ 	.word	0x00000000


	//----- nvinfo : EIATTR_MIN_STACK_SIZE
	.align		4
.L_5:
        /*0024*/ 	.byte	0x04, 0x12
        /*0026*/ 	.short	(.L_7 - .L_6)
	.align		4
.L_6:
        /*0028*/ 	.word	index@(triton_poi_fused_mul_sigmoid_46)
        /*002c*/ 	.word	0x00000000
.L_7:


//--------------------- .nv.info.triton_poi_fused_mul_sigmoid_46 --------------------------
	.section	.nv.info.triton_poi_fused_mul_sigmoid_46,"",@"SHT_CUDA_INFO"
	.sectionflags	@""
	.align	4


	//----- nvinfo : EIATTR_CUDA_API_VERSION
	.align		4
        /*0000*/ 	.byte	0x04, 0x37
        /*0002*/ 	.short	(.L_9 - .L_8)
.L_8:
        /*0004*/ 	.word	0x0000007c


	//----- nvinfo : EIATTR_KPARAM_INFO
	.align		4
.L_9:
        /*0008*/ 	.byte	0x04, 0x17
        /*000a*/ 	.short	(.L_11 - .L_10)
.L_10:
        /*000c*/ 	.word	0x00000000
        /*0010*/ 	.short	0x0002
        /*0012*/ 	.short	0x0010
        /*0014*/ 	.byte	0x00, 0xf0, 0x11, 0x00


	//----- nvinfo : EIATTR_KPARAM_INFO
	.align		4
.L_11:
        /*0018*/ 	.byte	0x04, 0x17
        /*001a*/ 	.short	(.L_13 - .L_12)
.L_12:
        /*001c*/ 	.word	0x00000000
        /*0020*/ 	.short	0x0001
        /*0022*/ 	.short	0x0008
        /*0024*/ 	.byte	0x00, 0xf4, 0x21, 0x00


	//----- nvinfo : EIATTR_KPARAM_INFO
	.align		4
.L_13:
        /*0028*/ 	.byte	0x04, 0x17
        /*002a*/ 	.short	(.L_15 - .L_14)
.L_14:
        /*002c*/ 	.word	0x00000000
        /*0030*/ 	.short	0x0000
        /*0032*/ 	.short	0x0000
        /*0034*/ 	.byte	0x00, 0xf4, 0x21, 0x00


	//----- nvinfo : EIATTR_SPARSE_MMA_MASK
	.align		4
.L_15:
        /*0038*/ 	.byte	0x03, 0x50
        /*003a*/ 	.short	0x0000


	//----- nvinfo : EIATTR_MAXREG_COUNT
	.align		4
        /*003c*/ 	.byte	0x03, 0x1b
        /*003e*/ 	.short	0x00ff


	//----- nvinfo : EIATTR_EXIT_INSTR_OFFSETS
	.align		4
        /*0040*/ 	.byte	0x04, 0x1c
        /*0042*/ 	.short	(.L_17 - .L_16)


	//   ....[0]....
.L_16:
        /*0044*/ 	.word	0x00000310


	//   ....[1]....
        /*0048*/ 	.word	0x00000330


	//----- nvinfo : EIATTR_REQNTID
	.align		4
.L_17:
        /*004c*/ 	.byte	0x04, 0x10
        /*004e*/ 	.short	(.L_19 - .L_18)
.L_18:
        /*0050*/ 	.word	0x00000080
        /*0054*/ 	.word	0x00000001
        /*0058*/ 	.word	0x00000001


	//----- nvinfo : EIATTR_CBANK_PARAM_SIZE
	.align		4
.L_19:
        /*005c*/ 	.byte	0x03, 0x19
        /*005e*/ 	.short	0x0014


	//----- nvinfo : EIATTR_PARAM_CBANK
	.align		4
        /*0060*/ 	.byte	0x04, 0x0a
        /*0062*/ 	.short	(.L_21 - .L_20)
	.align		4
.L_20:
        /*0064*/ 	.word	index@(.nv.constant0.triton_poi_fused_mul_sigmoid_46)
        /*0068*/ 	.short	0x0210
        /*006a*/ 	.short	0x0014


	//----- nvinfo : EIATTR_SW_WAR
	.align		4
.L_21:
        /*006c*/ 	.byte	0x04, 0x36
        /*006e*/ 	.short	(.L_23 - .L_22)
.L_22:
        /*0070*/ 	.word	0x00000008
.L_23:


//--------------------- .nv.callgraph             --------------------------
	.section	.nv.callgraph,"",@"SHT_CUDA_CALLGRAPH"
	.align	4
	.sectionentsize	8
	.align		4
        /*0000*/ 	.word	0x00000000
	.align		4
        /*0004*/ 	.word	0xffffffff
	.align		4
        /*0008*/ 	.word	0x00000000
	.align		4
        /*000c*/ 	.word	0xfffffffe
	.align		4
        /*0010*/ 	.word	0x00000000
	.align		4
        /*0014*/ 	.word	0xfffffffd
	.align		4
        /*0018*/ 	.word	0x00000000
	.align		4
        /*001c*/ 	.word	0xfffffffc


//--------------------- .text.triton_poi_fused_mul_sigmoid_46 --------------------------
	.section	.text.triton_poi_fused_mul_sigmoid_46,"ax",@progbits
	.align	128
        .global         triton_poi_fused_mul_sigmoid_46
        .type           triton_poi_fused_mul_sigmoid_46,@function
        .size           triton_poi_fused_mul_sigmoid_46,(.L_x_1 - triton_poi_fused_mul_sigmoid_46)
        .other          triton_poi_fused_mul_sigmoid_46,@"STO_CUDA_ENTRY STV_DEFAULT"
triton_poi_fused_mul_sigmoid_46:
.text.triton_poi_fused_mul_sigmoid_46:
[----:B------:R-:W0:Y:S02]  /*0000*/  LDC R1, c[0x0][0x28] ;  /* 0x00000a00ff017b82 */ /* 0x000e240000000800 */
[----:B------:R-:W1:Y:S01]  /*0010*/  S2R R6, SR_TID.X ;  /* 0x0000000000067919 */ /* 0x000e620000002100 */
[----:B------:R-:W2:Y:S01]  /*0020*/  LDC.64 R2, c[0x0][0x210] ;  /* 0x00008400ff027b82 */ /* 0x000ea20000000a00 */
[----:B------:R-:W-:Y:S01]  /*0030*/  ULDC.64 UR4, c[0x0][0x208] ;  /* 0x0000820000047ab9 */ /* 0x000fe20000000a00 */
[----:B------:R-:W3:Y:S06]  /*0040*/  S2R R7, SR_CTAID.X ;  /* 0x0000000000077919 */ /* 0x000eec0000002500 */
[----:B------:R-:W4:Y:S01]  /*0050*/  LDC.64 R4, c[0x0][0x218] ;  /* 0x00008600ff047b82 */ /* 0x000f220000000a00 */
[----:B-1----:R-:W-:-:S04]  /*0060*/  LOP3.LUT R6, R6, 0x7f, RZ, 0xc0, !PT ;  /* 0x0000007f06067812 */ /* 0x002fc800078ec0ff */
[----:B---3--:R-:W-:Y:S01]  /*0070*/  LEA R7, R7, R6, 0x7 ;  /* 0x0000000607077211 */ /* 0x008fe200078e38ff */
[----:B------:R-:W-:-:S03]  /*0080*/  HFMA2.MMA R6, -RZ, RZ, 0, 0 ;  /* 0x00000000ff067435 */ /* 0x000fc600000001ff */
[C---:B------:R-:W-:Y:S01]  /*0090*/  ISETP.GE.AND P0, PT, R7.reuse, 0x7200, PT ;  /* 0x000072000700780c */ /* 0x040fe20003f06270 */
[----:B--2---:R-:W-:-:S06]  /*00a0*/  IMAD.WIDE R2, R7, 0x4, R2 ;  /* 0x0000000407027825 */ /* 0x004fcc00078e0202 */
[----:B------:R-:W-:-:S05]  /*00b0*/  IMAD.HI R0, R7, -0x7047dc11, R6 ;  /* 0x8fb823ef07007827 */ /* 0x000fca00078e0206 */
[----:B------:R-:W-:-:S04]  /*00c0*/  SHF.R.U32.HI R9, RZ, 0x1f, R0 ;  /* 0x0000001fff097819 */ /* 0x000fc80000011600 */
[CC--:B------:R-:W-:Y:S02]  /*00d0*/  LEA.HI.SX32 R6, R0.reuse, R9.reuse, 0x16 ;  /* 0x0000000900067211 */ /* 0x0c0fe400078fb2ff */
[----:B------:R-:W-:Y:S02]  /*00e0*/  LEA.HI.SX32 R9, R0, R9, 0x14 ;  /* 0x0000000900097211 */ /* 0x000fe400078fa2ff */
[----:B------:R-:W-:Y:S01]  /*00f0*/  MOV R0, RZ ;  /* 0x000000ff00007202 */ /* 0x000fe20000000f00 */
[----:B------:R-:W-:-:S04]  /*0100*/  IMAD R6, R6, -0x720, R7 ;  /* 0xfffff8e006067824 */ /* 0x000fc800078e0207 */
[----:B------:R-:W-:Y:S01]  /*0110*/  IMAD R9, R9, 0x720, R6 ;  /* 0x0000072009097824 */ /* 0x000fe200078e0206 */
[----:B------:R-:W-:Y:S01]  /*0120*/  HFMA2.MMA R6, -RZ, RZ, 0, 0 ;  /* 0x00000000ff067435 */ /* 0x000fe200000001ff */
[----:B------:R-:W2:Y:S02]  /*0130*/  @!P0 LDG.E R0, desc[UR4][R2.64] ;  /* 0x0000000402008981 */ /* 0x000ea4000c1e1900 */
[----:B----4-:R-:W-:-:S07]  /*0140*/  IMAD.WIDE R4, R9, 0x4, R4 ;  /* 0x0000000409047825 */ /* 0x010fce00078e0204 */
[----:B------:R1:W3:Y:S02]  /*0150*/  @!P0 LDG.E.EL R6, desc[UR4][R4.64] ;  /* 0x0000000404068981 */ /* 0x0002e4000c2e1900 */
[----:B-1----:R-:W-:Y:S01]  /*0160*/  MOV R4, 0x3e800000 ;  /* 0x3e80000000047802 */ /* 0x002fe20000000f00 */
[----:B--2---:R-:W-:-:S04]  /*0170*/  FADD R7, RZ, -R0 ;  /* 0x80000000ff077221 */ /* 0x004fc80000000000 */
[----:B------:R-:W-:Y:S01]  /*0180*/  FMUL R7, R7, 1.4426950216293334961 ;  /* 0x3fb8aa3b07077820 */ /* 0x000fe20000400000 */
[----:B---3--:R-:W-:-:S04]  /*0190*/  FADD R6, RZ, -R6 ;  /* 0x80000006ff067221 */ /* 0x008fc80000000000 */
[----:B------:R-:W-:Y:S01]  /*01a0*/  FSETP.GEU.AND P1, PT, R7, -126, PT ;  /* 0xc2fc00000700780b */ /* 0x000fe20003f2e000 */
[----:B------:R-:W-:-:S05]  /*01b0*/  FMUL R8, R6, 1.4426950216293334961 ;  /* 0x3fb8aa3b06087820 */ /* 0x000fca0000400000 */
[----:B------:R-:W-:-:S07]  /*01c0*/  FSETP.GEU.AND P2, PT, R8, -126, PT ;  /* 0xc2fc00000800780b */ /* 0x000fce0003f4e000 */
[----:B------:R-:W-:-:S04]  /*01d0*/  @!P1 FMUL R7, R7, 0.5 ;  /* 0x3f00000007079820 */ /* 0x000fc80000400000 */
[----:B------:R-:W1:Y:S02]  /*01e0*/  MUFU.EX2 R6, R7 ;  /* 0x0000000700067308 */ /* 0x000e640000000800 */
[----:B------:R-:W-:-:S06]  /*01f0*/  @!P2 FMUL R8, R8, 0.5 ;  /* 0x3f0000000808a820 */ /* 0x000fcc0000400000 */
[----:B------:R-:W2:Y:S01]  /*0200*/  MUFU.EX2 R9, R8 ;  /* 0x0000000800097308 */ /* 0x000ea20000000800 */
[----:B-1----:R-:W-:-:S04]  /*0210*/  @!P1 FMUL R6, R6, R6 ;  /* 0x0000000606069220 */ /* 0x002fc80000400000 */
[----:B------:R-:W-:Y:S01]  /*0220*/  FADD R6, R6, 1 ;  /* 0x3f80000006067421 */ /* 0x000fe20000000000 */
[----:B--2---:R-:W-:-:S04]  /*0230*/  @!P2 FMUL R9, R9, R9 ;  /* 0x000000090909a220 */ /* 0x004fc80000400000 */
[----:B------:R-:W-:Y:S01]  /*0240*/  FSETP.GT.AND P1, PT, R6, 8.50705917302346158658e+37, PT ;  /* 0x7e8000000600780b */ /* 0x000fe20003f24000 */
[----:B------:R-:W-:-:S03]  /*0250*/  FADD R9, R9, 1 ;  /* 0x3f80000009097421 */ /* 0x000fc60000000000 */
[----:B------:R-:W-:Y:S02]  /*0260*/  FSEL R5, R4, 1, P1 ;  /* 0x3f80000004057808 */ /* 0x000fe40000800000 */
[----:B------:R-:W-:-:S04]  /*0270*/  FSETP.GT.AND P2, PT, R9, 8.50705917302346158658e+37, PT ;  /* 0x7e8000000900780b */ /* 0x000fc80003f44000 */
[----:B------:R-:W-:-:S03]  /*0280*/  FSEL R4, R4, 1, P2 ;  /* 0x3f80000004047808 */ /* 0x000fc60001000000 */
[----:B------:R-:W-:-:S06]  /*0290*/  @P1 FMUL R6, R6, 0.25 ;  /* 0x3e80000006061820 */ /* 0x000fcc0000400000 */
[----:B------:R-:W1:Y:S01]  /*02a0*/  MUFU.RCP R6, R6 ;  /* 0x0000000600067308 */ /* 0x000e620000001000 */
[----:B------:R-:W-:-:S07]  /*02b0*/  @P2 FMUL R9, R9, 0.25 ;  /* 0x3e80000009092820 */ /* 0x000fce0000400000 */
[----:B------:R-:W2:Y:S01]  /*02c0*/  MUFU.RCP R9, R9 ;  /* 0x0000000900097308 */ /* 0x000ea20000001000 */
[----:B-1----:R-:W-:-:S04]  /*02d0*/  FMUL R5, R6, R5 ;  /* 0x0000000506057220 */ /* 0x002fc80000400000 */
[----:B------:R-:W-:Y:S01]  /*02e0*/  FMUL R5, R5, R0 ;  /* 0x0000000005057220 */ /* 0x000fe20000400000 */
[----:B--2---:R-:W-:-:S04]  /*02f0*/  FMUL R4, R9, R4 ;  /* 0x0000000409047220 */ /* 0x004fc80000400000 */
[----:B------:R-:W-:Y:S01]  /*0300*/  FMUL R5, R5, R4 ;  /* 0x0000000405057220 */ /* 0x000fe20000400000 */
[----:B------:R-:W-:Y:S06]  /*0310*/  @P0 EXIT ;  /* 0x000000000000094d */ /* 0x000fec0003800000 */
[----:B------:R-:W-:Y:S01]  /*0320*/  STG.E desc[UR4][R2.64], R5 ;  /* 0x0000000502007986 */ /* 0x000fe2000c101904 */
[----:B------:R-:W-:Y:S05]  /*0330*/  EXIT ;  /* 0x000000000000794d */ /* 0x000fea0003800000 */
.L_x_0:
[----:B------:R-:W-:-:S00]  /*0340*/  BRA `(.L_x_0) ;  /* 0xfffffffc00fc7947 */ /* 0x000fc0000383ffff */
[----:B------:R-:W-:-:S00]  /*0350*/  NOP ;  /* 0x0000000000007918 */ /* 0x000fc00000000000 */
        /* <DEDUP_REMOVED lines=10> */
.L_x_1:


//--------------------- .nv.constant0.triton_poi_fused_mul_sigmoid_46 --------------------------
	.section	.nv.constant0.triton_poi_fused_mul_sigmoid_46,"a",@progbits
	.sectionflags	@""
	.align	4
.nv.constant0.triton_poi_fused_mul_sigmoid_46:
	.zero		548
